//
// Generated by NVIDIA NVVM Compiler
//
// Compiler Build ID: CL-36424714
// Cuda compilation tools, release 13.0, V13.0.88
// Based on NVVM 20.0.0
//

.version 9.0
.target sm_100
.address_size 64

	// .globl	_Z12helloFromGPUv
.extern .func  (.param .b32 func_retval0) vprintf
(
	.param .b64 vprintf_param_0,
	.param .b64 vprintf_param_1
)
;
.global .align 1 .b8 $str[33] = {72, 101, 108, 108, 111, 32, 87, 111, 114, 108, 100, 32, 102, 114, 111, 109, 32, 71, 80, 85, 33, 32, 116, 104, 114, 101, 97, 100, 32, 37, 105, 10};

.visible .entry _Z12helloFromGPUv()
{
	.local .align 8 .b8 	__local_depot0[8];
	.reg .b64 	%SP;
	.reg .b64 	%SPL;
	.reg .b32 	%r<4>;
	.reg .b64 	%rd<5>;

	mov.u64 	%SPL, __local_depot0;
	cvta.local.u64 	%SP, %SPL;
	add.u64 	%rd1, %SP, 0;
	add.u64 	%rd2, %SPL, 0;
	mov.u32 	%r1, %tid.x;
	st.local.u32 	[%rd2], %r1;
	mov.u64 	%rd3, $str;
	cvta.global.u64 	%rd4, %rd3;
	{ // callseq 0, 0
	.param .b64 param0;
	st.param.b64 	[param0], %rd4;
	.param .b64 param1;
	st.param.b64 	[param1], %rd1;
	.param .b32 retval0;
	call.uni (retval0), 
	vprintf, 
	(
	param0, 
	param1
	);
	ld.param.b32 	%r2, [retval0];
	} // callseq 0
	ret;

}


// ===== COMPILED SASS (sm_100) =====

	.target	sm_100

	.elftype	@"ET_EXEC"


//--------------------- .note.nv.tkinfo           --------------------------
	.section	.note.nv.tkinfo,"",@"SHT_NOTE"
	.sectionflags	@"SHF_NOTE_NV_TKINFO"
	.tkinfo
        /*0018*/ 	.word	0x00000002
        /*0030*/ 	.string	""
        /*0030*/ 	.string	"ptxas"
        /*0030*/ 	.string	"Cuda compilation tools, release 13.0, V13.0.88"
        /*0030*/ 	.string	"Build cuda_13.0.r13.0/compiler.36424714_0"
        /*0030*/ 	.string	"-arch sm_100 -m 64 "



//--------------------- .note.nv.cuinfo           --------------------------
	.section	.note.nv.cuinfo,"",@"SHT_NOTE"
	.sectionflags	@"SHF_NOTE_NV_CUINFO"
        /*0018*/ 	.short	0x0002
        /*001a*/ 	.short	0x0064
        /*001c*/ 	.short	0x0082
	.zero		2


//--------------------- .nv.info                  --------------------------
	.section	.nv.info,"",@"SHT_CUDA_INFO"
	.align	4


	//----- nvinfo : EIATTR_REGCOUNT
	.align		4
        /*0000*/ 	.byte	0x04, 0x2f
        /*0002*/ 	.short	(.L_2 - .L_1)
	.align		4
.L_1:
        /*0004*/ 	.word	index@(_Z12helloFromGPUv)
        /*0008*/ 	.word	0x00000018


	//----- nvinfo : EIATTR_FRAME_SIZE
	.align		4
.L_2:
        /*000c*/ 	.byte	0x04, 0x11
        /*000e*/ 	.short	(.L_4 - .L_3)
	.align		4
.L_3:
        /*0010*/ 	.word	index@(_Z12helloFromGPUv)
        /*0014*/ 	.word	0x00000008


	//----- nvinfo : EIATTR_MIN_STACK_SIZE
	.align		4
.L_4:
        /*0018*/ 	.byte	0x04, 0x12
        /*001a*/ 	.short	(.L_6 - .L_5)
	.align		4
.L_5:
        /*001c*/ 	.word	index@(_Z12helloFromGPUv)
        /*0020*/ 	.word	0x00000008
.L_6:


//--------------------- .nv.compat                --------------------------
	.section	.nv.compat,"",@"SHT_CUDA_COMPAT_INFO"
	.align	4
        /*0000*/ 	.byte	0x02, 0x09, 0x00, 0x00, 0x02, 0x02, 0x01, 0x00, 0x02, 0x05, 0x05, 0x00, 0x03, 0x07, 0x01, 0x01
        /*0010*/ 	.byte	0x02, 0x03, 0x00, 0x00, 0x02, 0x06, 0x01, 0x00, 0x04, 0x0b, 0x08, 0x00, 0x09, 0x00, 0x00, 0x00
        /*0020*/ 	.byte	0x00, 0x00, 0x00, 0x00


//--------------------- .nv.info._Z12helloFromGPUv --------------------------
	.section	.nv.info._Z12helloFromGPUv,"",@"SHT_CUDA_INFO"
	.sectionflags	@""
	.align	4


	//----- nvinfo : EIATTR_CUDA_API_VERSION
	.align		4
        /*0000*/ 	.byte	0x04, 0x37
        /*0002*/ 	.short	(.L_8 - .L_7)
.L_7:
        /*0004*/ 	.word	0x00000082


	//----- nvinfo : EIATTR_SPARSE_MMA_MASK
	.align		4
.L_8:
        /*0008*/ 	.byte	0x03, 0x50
        /*000a*/ 	.short	0x0000


	//----- nvinfo : EIATTR_MAXREG_COUNT
	.align		4
        /*000c*/ 	.byte	0x03, 0x1b
        /*000e*/ 	.short	0x00ff


	//----- nvinfo : EIATTR_EXTERNS
	.align		4
        /*0010*/ 	.byte	0x04, 0x0f
        /*0012*/ 	.short	(.L_10 - .L_9)


	//   ....[0]....
	.align		4
.L_9:
        /*0014*/ 	.word	index@(vprintf)


	//----- nvinfo : EIATTR_MERCURY_ISA_VERSION
	.align		4
.L_10:
        /*0018*/ 	.byte	0x03, 0x5f
        /*001a*/ 	.short	0x0101


	//----- nvinfo : EIATTR_VRC_CTA_INIT_COUNT
	.align		4
        /*001c*/ 	.byte	0x02, 0x4a
	.zero		1
	.zero		1


	//----- nvinfo : EIATTR_SYSCALL_OFFSETS
	.align		4
        /*0020*/ 	.byte	0x04, 0x46
        /*0022*/ 	.short	(.L_12 - .L_11)


	//   ....[0]....
.L_11:
        /*0024*/ 	.word	0x000000e0


	//----- nvinfo : EIATTR_EXIT_INSTR_OFFSETS
	.align		4
.L_12:
        /*0028*/ 	.byte	0x04, 0x1c
        /*002a*/ 	.short	(.L_14 - .L_13)


	//   ....[0]....
.L_13:
        /*002c*/ 	.word	0x000000f0


	//----- nvinfo : EIATTR_SW_WAR
	.align		4
.L_14:
        /*0030*/ 	.byte	0x04, 0x36
        /*0032*/ 	.short	(.L_16 - .L_15)
.L_15:
        /*0034*/ 	.word	0x00000008
.L_16:


//--------------------- .nv.callgraph             --------------------------
	.section	.nv.callgraph,"",@"SHT_CUDA_CALLGRAPH"
	.align	4
	.sectionentsize	8
	.align		4
        /*0000*/ 	.word	0x00000000
	.align		4
        /*0004*/ 	.word	0xffffffff
	.align		4
        /*0008*/ 	.word	index@(_Z12helloFromGPUv)
	.align		4
        /*000c*/ 	.word	index@(vprintf)
	.align		4
        /*0010*/ 	.word	0x00000000
	.align		4
        /*0014*/ 	.word	0xfffffffe
	.align		4
        /*0018*/ 	.word	0x00000000
	.align		4
        /*001c*/ 	.word	0xfffffffd
	.align		4
        /*0020*/ 	.word	0x00000000
	.align		4
        /*0024*/ 	.word	0xfffffffc


//--------------------- .nv.constant4             --------------------------
	.section	.nv.constant4,"a",@progbits
	.align	8
	.align		8
.nv.constant4:
        /*0000*/ 	.dword	vprintf
	.align		8
        /*0008*/ 	.dword	$str


//--------------------- .text._Z12helloFromGPUv   --------------------------
	.section	.text._Z12helloFromGPUv,"ax",@progbits
	.align	128
        .global         _Z12helloFromGPUv
        .type           _Z12helloFromGPUv,@function
        .size           _Z12helloFromGPUv,(.L_x_2 - _Z12helloFromGPUv)
        .other          _Z12helloFromGPUv,@"STO_CUDA_ENTRY STV_DEFAULT"
_Z12helloFromGPUv:
.text._Z12helloFromGPUv:
[----:B------:R-:W0:Y:S01]  /*0000*/  LDC R1, c[0x0][0x37c] ;  /* 0x0000df00ff017b82 */ /* 0x000e220000000800 */
[----:B------:R-:W1:Y:S01]  /*0010*/  S2R R8, SR_TID.X ;  /* 0x0000000000087919 */ /* 0x000e620000002100 */
[----:B0-----:R-:W-:Y:S01]  /*0020*/  VIADD R1, R1, 0xfffffff8 ;  /* 0xfffffff801017836 */ /* 0x001fe20000000000 */
[----:B------:R-:W-:Y:S01]  /*0030*/  MOV R0, 0x0 ;  /* 0x0000000000007802 */ /* 0x000fe20000000f00 */
[----:B------:R-:W0:Y:S04]  /*0040*/  LDCU UR4, c[0x0][0x2f8] ;  /* 0x00005f00ff0477ac */ /* 0x000e280008000800 */
[----:B------:R2:W3:Y:S01]  /*0050*/  LDC.64 R2, c[0x4][R0] ;  /* 0x0100000000027b82 */ /* 0x0004e20000000a00 */
[----:B------:R-:W4:Y:S01]  /*0060*/  LDCU.64 UR6, c[0x4][0x8] ;  /* 0x01000100ff0677ac */ /* 0x000f220008000a00 */
[----:B------:R-:W5:Y:S01]  /*0070*/  LDCU UR5, c[0x0][0x2fc] ;  /* 0x00005f80ff0577ac */ /* 0x000f620008000800 */
[----:B0-----:R-:W-:Y:S01]  /*0080*/  IADD3 R6, P0, PT, R1, UR4, RZ ;  /* 0x0000000401067c10 */ /* 0x001fe2000ff1e0ff */
[----:B----4-:R-:W-:Y:S01]  /*0090*/  IMAD.U32 R4, RZ, RZ, UR6 ;  /* 0x00000006ff047e24 */ /* 0x010fe2000f8e00ff */
[----:B------:R-:W-:-:S03]  /*00a0*/  MOV R5, UR7 ;  /* 0x0000000700057c02 */ /* 0x000fc60008000f00 */
[----:B-----5:R-:W-:Y:S01]  /*00b0*/  IMAD.X R7, RZ, RZ, UR5, P0 ;  /* 0x00000005ff077e24 */ /* 0x020fe200080e06ff */
[----:B-1----:R2:W-:Y:S07]  /*00c0*/  STL [R1], R8 ;  /* 0x0000000801007387 */ /* 0x0025ee0000100800 */
[----:B------:R-:W-:-:S07]  /*00d0*/  LEPC R20, `(.L_x_0) ;  /* 0x000000001014794e */ /* 0x000fce0000000000 */
[----:B--23--:R-:W-:Y:S05]  /*00e0*/  CALL.ABS.NOINC R2 ;  /* 0x0000000002007343 */ /* 0x00cfea0003c00000 */
.L_x_0:
[----:B------:R-:W-:Y:S05]  /*00f0*/  EXIT ;  /* 0x000000000000794d */ /* 0x000fea0003800000 */
.L_x_1:
[----:B------:R-:W-:-:S00]  /*0100*/  BRA `(.L_x_1) ;  /* 0xfffffffc00fc7947 */ /* 0x000fc0000383ffff */
[----:B------:R-:W-:-:S00]  /*0110*/  NOP ;  /* 0x0000000000007918 */ /* 0x000fc00000000000 */
        /* <DEDUP_REMOVED lines=14> */
.L_x_2:


//--------------------- .nv.global.init           --------------------------
	.section	.nv.global.init,"aw",@progbits
.nv.global.init:
	.type		$str,@object
	.size		$str,(.L_0 - $str)
$str:
        /*0000*/ 	.byte	0x48, 0x65, 0x6c, 0x6c, 0x6f, 0x20, 0x57, 0x6f, 0x72, 0x6c, 0x64, 0x20, 0x66, 0x72, 0x6f, 0x6d
        /*0010*/ 	.byte	0x20, 0x47, 0x50, 0x55, 0x21, 0x20, 0x74, 0x68, 0x72, 0x65, 0x61, 0x64, 0x20, 0x25, 0x69, 0x0a
        /*0020*/ 	.byte	0x00
.L_0:


//--------------------- .nv.shared.reserved.0     --------------------------
	.section	.nv.shared.reserved.0,"aw",@nobits
	.weak		__nv_reservedSMEM_offset_0_alias
	.size		__nv_reservedSMEM_offset_0_alias, 0, 64
	.other		__nv_reservedSMEM_offset_0_alias,@"STO_CUDA_RESERVED_SHARED STV_DEFAULT"
__nv_reservedSMEM_offset_0_alias:
	.zero		0
	.zero		64


//--------------------- .nv.constant0._Z12helloFromGPUv --------------------------
	.section	.nv.constant0._Z12helloFromGPUv,"a",@progbits
	.sectionflags	@""
	.align	4
.nv.constant0._Z12helloFromGPUv:
	.zero		896


//--------------------- SYMBOLS --------------------------

	.type		.nv.reservedSmem.offset0,@object
	.size		.nv.reservedSmem.offset0,0x4
	.type		vprintf,@function
